//
// Generated by NVIDIA NVVM Compiler
//
// Compiler Build ID: CL-36424714
// Cuda compilation tools, release 13.0, V13.0.88
// Based on NVVM 20.0.0
//

.version 9.0
.target sm_100
.address_size 64

	// .globl	_Z7reduce6ILj1024EEvPiS0_j
.extern .shared .align 16 .b8 sdata[];

.visible .entry _Z7reduce6ILj1024EEvPiS0_j(
	.param .u64 .ptr .align 1 _Z7reduce6ILj1024EEvPiS0_j_param_0,
	.param .u64 .ptr .align 1 _Z7reduce6ILj1024EEvPiS0_j_param_1,
	.param .u32 _Z7reduce6ILj1024EEvPiS0_j_param_2
)
{
	.reg .pred 	%p<9>;
	.reg .b32 	%r<54>;
	.reg .b64 	%rd<11>;

	ld.param.u64 	%rd2, [_Z7reduce6ILj1024EEvPiS0_j_param_0];
	ld.param.u64 	%rd3, [_Z7reduce6ILj1024EEvPiS0_j_param_1];
	ld.param.u32 	%r10, [_Z7reduce6ILj1024EEvPiS0_j_param_2];
	mov.u32 	%r1, %tid.x;
	mov.u32 	%r2, %ctaid.x;
	shl.b32 	%r11, %r2, 11;
	or.b32  	%r53, %r11, %r1;
	shl.b32 	%r12, %r1, 2;
	mov.u32 	%r13, sdata;
	add.s32 	%r4, %r13, %r12;
	mov.b32 	%r14, 0;
	st.shared.u32 	[%r4], %r14;
	setp.ge.u32 	%p1, %r53, %r10;
	@%p1 bra 	$L__BB0_4;
	cvta.to.global.u64 	%rd1, %rd2;
	mov.u32 	%r16, %nctaid.x;
	shl.b32 	%r5, %r16, 11;
	mov.b32 	%r52, 0;
$L__BB0_2:
	mul.wide.u32 	%rd4, %r53, 4;
	add.s64 	%rd5, %rd1, %rd4;
	ld.global.u32 	%r17, [%rd5];
	add.s32 	%r18, %r53, 1024;
	mul.wide.u32 	%rd6, %r18, 4;
	add.s64 	%rd7, %rd1, %rd6;
	ld.global.u32 	%r19, [%rd7];
	add.s32 	%r20, %r19, %r17;
	add.s32 	%r52, %r20, %r52;
	add.s32 	%r53, %r53, %r5;
	setp.lt.u32 	%p2, %r53, %r10;
	@%p2 bra 	$L__BB0_2;
	st.shared.u32 	[%r4], %r52;
$L__BB0_4:
	bar.sync 	0;
	setp.gt.u32 	%p3, %r1, 511;
	@%p3 bra 	$L__BB0_6;
	ld.shared.u32 	%r21, [%r4+2048];
	ld.shared.u32 	%r22, [%r4];
	add.s32 	%r23, %r22, %r21;
	st.shared.u32 	[%r4], %r23;
$L__BB0_6:
	bar.sync 	0;
	setp.gt.u32 	%p4, %r1, 255;
	@%p4 bra 	$L__BB0_8;
	ld.shared.u32 	%r24, [%r4+1024];
	ld.shared.u32 	%r25, [%r4];
	add.s32 	%r26, %r25, %r24;
	st.shared.u32 	[%r4], %r26;
$L__BB0_8:
	bar.sync 	0;
	setp.gt.u32 	%p5, %r1, 127;
	@%p5 bra 	$L__BB0_10;
	ld.shared.u32 	%r27, [%r4+512];
	ld.shared.u32 	%r28, [%r4];
	add.s32 	%r29, %r28, %r27;
	st.shared.u32 	[%r4], %r29;
$L__BB0_10:
	bar.sync 	0;
	setp.gt.u32 	%p6, %r1, 63;
	@%p6 bra 	$L__BB0_12;
	ld.shared.u32 	%r30, [%r4+256];
	ld.shared.u32 	%r31, [%r4];
	add.s32 	%r32, %r31, %r30;
	st.shared.u32 	[%r4], %r32;
$L__BB0_12:
	bar.sync 	0;
	setp.gt.u32 	%p7, %r1, 31;
	@%p7 bra 	$L__BB0_15;
	ld.volatile.shared.u32 	%r33, [%r4+128];
	ld.volatile.shared.u32 	%r34, [%r4];
	add.s32 	%r35, %r34, %r33;
	st.volatile.shared.u32 	[%r4], %r35;
	ld.volatile.shared.u32 	%r36, [%r4+64];
	ld.volatile.shared.u32 	%r37, [%r4];
	add.s32 	%r38, %r37, %r36;
	st.volatile.shared.u32 	[%r4], %r38;
	ld.volatile.shared.u32 	%r39, [%r4+32];
	ld.volatile.shared.u32 	%r40, [%r4];
	add.s32 	%r41, %r40, %r39;
	st.volatile.shared.u32 	[%r4], %r41;
	ld.volatile.shared.u32 	%r42, [%r4+16];
	ld.volatile.shared.u32 	%r43, [%r4];
	add.s32 	%r44, %r43, %r42;
	st.volatile.shared.u32 	[%r4], %r44;
	ld.volatile.shared.u32 	%r45, [%r4+8];
	ld.volatile.shared.u32 	%r46, [%r4];
	add.s32 	%r47, %r46, %r45;
	st.volatile.shared.u32 	[%r4], %r47;
	ld.volatile.shared.u32 	%r48, [%r4+4];
	ld.volatile.shared.u32 	%r49, [%r4];
	add.s32 	%r50, %r49, %r48;
	st.volatile.shared.u32 	[%r4], %r50;
	setp.ne.s32 	%p8, %r1, 0;
	@%p8 bra 	$L__BB0_15;
	ld.shared.u32 	%r51, [sdata];
	cvta.to.global.u64 	%rd8, %rd3;
	mul.wide.u32 	%rd9, %r2, 4;
	add.s64 	%rd10, %rd8, %rd9;
	st.global.u32 	[%rd10], %r51;
$L__BB0_15:
	ret;

}


// ===== COMPILED SASS (sm_100) =====

	.target	sm_100

	.elftype	@"ET_EXEC"


//--------------------- .note.nv.tkinfo           --------------------------
	.section	.note.nv.tkinfo,"",@"SHT_NOTE"
	.sectionflags	@"SHF_NOTE_NV_TKINFO"
	.tkinfo
        /*0018*/ 	.word	0x00000002
        /*0030*/ 	.string	""
        /*0030*/ 	.string	"ptxas"
        /*0030*/ 	.string	"Cuda compilation tools, release 13.0, V13.0.88"
        /*0030*/ 	.string	"Build cuda_13.0.r13.0/compiler.36424714_0"
        /*0030*/ 	.string	"-arch sm_100 -m 64 "



//--------------------- .note.nv.cuinfo           --------------------------
	.section	.note.nv.cuinfo,"",@"SHT_NOTE"
	.sectionflags	@"SHF_NOTE_NV_CUINFO"
        /*0018*/ 	.short	0x0002
        /*001a*/ 	.short	0x0064
        /*001c*/ 	.short	0x0082
	.zero		2


//--------------------- .nv.info                  --------------------------
	.section	.nv.info,"",@"SHT_CUDA_INFO"
	.align	4


	//----- nvinfo : EIATTR_REGCOUNT
	.align		4
        /*0000*/ 	.byte	0x04, 0x2f
        /*0002*/ 	.short	(.L_1 - .L_0)
	.align		4
.L_0:
        /*0004*/ 	.word	index@(_Z7reduce6ILj1024EEvPiS0_j)
        /*0008*/ 	.word	0x00000010


	//----- nvinfo : EIATTR_FRAME_SIZE
	.align		4
.L_1:
        /*000c*/ 	.byte	0x04, 0x11
        /*000e*/ 	.short	(.L_3 - .L_2)
	.align		4
.L_2:
        /*0010*/ 	.word	index@(_Z7reduce6ILj1024EEvPiS0_j)
        /*0014*/ 	.word	0x00000000


	//----- nvinfo : EIATTR_MIN_STACK_SIZE
	.align		4
.L_3:
        /*0018*/ 	.byte	0x04, 0x12
        /*001a*/ 	.short	(.L_5 - .L_4)
	.align		4
.L_4:
        /*001c*/ 	.word	index@(_Z7reduce6ILj1024EEvPiS0_j)
        /*0020*/ 	.word	0x00000000
.L_5:


//--------------------- .nv.compat                --------------------------
	.section	.nv.compat,"",@"SHT_CUDA_COMPAT_INFO"
	.align	4
        /*0000*/ 	.byte	0x02, 0x09, 0x00, 0x00, 0x02, 0x02, 0x01, 0x00, 0x02, 0x05, 0x05, 0x00, 0x03, 0x07, 0x01, 0x01
        /*0010*/ 	.byte	0x02, 0x03, 0x00, 0x00, 0x02, 0x06, 0x01, 0x00, 0x04, 0x0b, 0x08, 0x00, 0x09, 0x00, 0x00, 0x00
        /*0020*/ 	.byte	0x00, 0x00, 0x00, 0x00


//--------------------- .nv.info._Z7reduce6ILj1024EEvPiS0_j --------------------------
	.section	.nv.info._Z7reduce6ILj1024EEvPiS0_j,"",@"SHT_CUDA_INFO"
	.sectionflags	@""
	.align	4


	//----- nvinfo : EIATTR_CUDA_API_VERSION
	.align		4
        /*0000*/ 	.byte	0x04, 0x37
        /*0002*/ 	.short	(.L_7 - .L_6)
.L_6:
        /*0004*/ 	.word	0x00000082


	//----- nvinfo : EIATTR_KPARAM_INFO
	.align		4
.L_7:
        /*0008*/ 	.byte	0x04, 0x17
        /*000a*/ 	.short	(.L_9 - .L_8)
.L_8:
        /*000c*/ 	.word	0x00000000
        /*0010*/ 	.short	0x0002
        /*0012*/ 	.short	0x0010
        /*0014*/ 	.byte	0x00, 0xf0, 0x11, 0x00


	//----- nvinfo : EIATTR_KPARAM_INFO
	.align		4
.L_9:
        /*0018*/ 	.byte	0x04, 0x17
        /*001a*/ 	.short	(.L_11 - .L_10)
.L_10:
        /*001c*/ 	.word	0x00000000
        /*0020*/ 	.short	0x0001
        /*0022*/ 	.short	0x0008
        /*0024*/ 	.byte	0x00, 0xf5, 0x21, 0x00


	//----- nvinfo : EIATTR_KPARAM_INFO
	.align		4
.L_11:
        /*0028*/ 	.byte	0x04, 0x17
        /*002a*/ 	.short	(.L_13 - .L_12)
.L_12:
        /*002c*/ 	.word	0x00000000
        /*0030*/ 	.short	0x0000
        /*0032*/ 	.short	0x0000
        /*0034*/ 	.byte	0x00, 0xf5, 0x21, 0x00


	//----- nvinfo : EIATTR_SPARSE_MMA_MASK
	.align		4
.L_13:
        /*0038*/ 	.byte	0x03, 0x50
        /*003a*/ 	.short	0x0000


	//----- nvinfo : EIATTR_MAXREG_COUNT
	.align		4
        /*003c*/ 	.byte	0x03, 0x1b
        /*003e*/ 	.short	0x00ff


	//----- nvinfo : EIATTR_NUM_BARRIERS
	.align		4
        /*0040*/ 	.byte	0x02, 0x4c
        /*0042*/ 	.byte	0x01
	.zero		1


	//----- nvinfo : EIATTR_MERCURY_ISA_VERSION
	.align		4
        /*0044*/ 	.byte	0x03, 0x5f
        /*0046*/ 	.short	0x0101


	//----- nvinfo : EIATTR_VRC_CTA_INIT_COUNT
	.align		4
        /*0048*/ 	.byte	0x02, 0x4a
	.zero		1
	.zero		1


	//----- nvinfo : EIATTR_EXIT_INSTR_OFFSETS
	.align		4
        /*004c*/ 	.byte	0x04, 0x1c
        /*004e*/ 	.short	(.L_15 - .L_14)


	//   ....[0]....
.L_14:
        /*0050*/ 	.word	0x000003a0


	//   ....[1]....
        /*0054*/ 	.word	0x00000540


	//   ....[2]....
        /*0058*/ 	.word	0x00000590


	//----- nvinfo : EIATTR_CRS_STACK_SIZE
	.align		4
.L_15:
        /*005c*/ 	.byte	0x04, 0x1e
        /*005e*/ 	.short	(.L_17 - .L_16)
.L_16:
        /*0060*/ 	.word	0x00000000


	//----- nvinfo : EIATTR_CBANK_PARAM_SIZE
	.align		4
.L_17:
        /*0064*/ 	.byte	0x03, 0x19
        /*0066*/ 	.short	0x0014


	//----- nvinfo : EIATTR_PARAM_CBANK
	.align		4
        /*0068*/ 	.byte	0x04, 0x0a
        /*006a*/ 	.short	(.L_19 - .L_18)
	.align		4
.L_18:
        /*006c*/ 	.word	index@(.nv.constant0._Z7reduce6ILj1024EEvPiS0_j)
        /*0070*/ 	.short	0x0380
        /*0072*/ 	.short	0x0014


	//----- nvinfo : EIATTR_SW_WAR
	.align		4
.L_19:
        /*0074*/ 	.byte	0x04, 0x36
        /*0076*/ 	.short	(.L_21 - .L_20)
.L_20:
        /*0078*/ 	.word	0x00000008
.L_21:


//--------------------- .nv.callgraph             --------------------------
	.section	.nv.callgraph,"",@"SHT_CUDA_CALLGRAPH"
	.align	4
	.sectionentsize	8
	.align		4
        /*0000*/ 	.word	0x00000000
	.align		4
        /*0004*/ 	.word	0xffffffff
	.align		4
        /*0008*/ 	.word	0x00000000
	.align		4
        /*000c*/ 	.word	0xfffffffe
	.align		4
        /*0010*/ 	.word	0x00000000
	.align		4
        /*0014*/ 	.word	0xfffffffd
	.align		4
        /*0018*/ 	.word	0x00000000
	.align		4
        /*001c*/ 	.word	0xfffffffc


//--------------------- .text._Z7reduce6ILj1024EEvPiS0_j --------------------------
	.section	.text._Z7reduce6ILj1024EEvPiS0_j,"ax",@progbits
	.align	128
        .global         _Z7reduce6ILj1024EEvPiS0_j
        .type           _Z7reduce6ILj1024EEvPiS0_j,@function
        .size           _Z7reduce6ILj1024EEvPiS0_j,(.L_x_5 - _Z7reduce6ILj1024EEvPiS0_j)
        .other          _Z7reduce6ILj1024EEvPiS0_j,@"STO_CUDA_ENTRY STV_DEFAULT"
_Z7reduce6ILj1024EEvPiS0_j:
.text._Z7reduce6ILj1024EEvPiS0_j:
[----:B------:R-:W-:Y:S08]  /*0000*/  LDC R1, c[0x0][0x37c] ;  /* 0x0000df00ff017b82 */ /* 0x000ff00000000800 */
[----:B------:R-:W0:Y:S01]  /*0010*/  S2UR UR5, SR_CgaCtaId ;  /* 0x00000000000579c3 */ /* 0x000e220000008800 */
[----:B------:R-:W1:Y:S01]  /*0020*/  S2R R3, SR_TID.X ;  /* 0x0000000000037919 */ /* 0x000e620000002100 */
[----:B------:R-:W-:Y:S01]  /*0030*/  UMOV UR4, 0x400 ;  /* 0x0000040000047882 */ /* 0x000fe20000000000 */
[----:B------:R-:W2:Y:S01]  /*0040*/  LDCU.64 UR6, c[0x0][0x358] ;  /* 0x00006b00ff0677ac */ /* 0x000ea20008000a00 */
[----:B------:R-:W-:Y:S01]  /*0050*/  BSSY.RECONVERGENT B0, `(.L_x_0) ;  /* 0x000001a000007945 */ /* 0x000fe20003800200 */
[----:B------:R-:W3:Y:S01]  /*0060*/  S2R R0, SR_CTAID.X ;  /* 0x0000000000007919 */ /* 0x000ee20000002500 */
[----:B0-----:R-:W-:Y:S01]  /*0070*/  ULEA UR4, UR5, UR4, 0x18 ;  /* 0x0000000405047291 */ /* 0x001fe2000f8ec0ff */
[----:B------:R-:W0:Y:S05]  /*0080*/  LDCU UR5, c[0x0][0x390] ;  /* 0x00007200ff0577ac */ /* 0x000e2a0008000800 */
[----:B-1----:R-:W-:Y:S01]  /*0090*/  LEA R2, R3, UR4, 0x2 ;  /* 0x0000000403027c11 */ /* 0x002fe2000f8e10ff */
[----:B---3--:R-:W-:-:S04]  /*00a0*/  IMAD.SHL.U32 R4, R0, 0x800, RZ ;  /* 0x0000080000047824 */ /* 0x008fc800078e00ff */
[----:B------:R1:W-:Y:S01]  /*00b0*/  STS [R2], RZ ;  /* 0x000000ff02007388 */ /* 0x0003e20000000800 */
[----:B------:R-:W-:-:S04]  /*00c0*/  LOP3.LUT R4, R4, R3, RZ, 0xfc, !PT ;  /* 0x0000000304047212 */ /* 0x000fc800078efcff */
[----:B0-----:R-:W-:-:S13]  /*00d0*/  ISETP.GE.U32.AND P0, PT, R4, UR5, PT ;  /* 0x0000000504007c0c */ /* 0x001fda000bf06070 */
[----:B-12---:R-:W-:Y:S05]  /*00e0*/  @P0 BRA `(.L_x_1) ;  /* 0x0000000000400947 */ /* 0x006fea0003800000 */
[----:B------:R-:W0:Y:S01]  /*00f0*/  LDC R10, c[0x0][0x370] ;  /* 0x0000dc00ff0a7b82 */ /* 0x000e220000000800 */
[----:B------:R-:W-:Y:S01]  /*0100*/  BSSY.RECONVERGENT B1, `(.L_x_2) ;  /* 0x000000d000017945 */ /* 0x000fe20003800200 */
[----:B------:R-:W-:Y:S02]  /*0110*/  IMAD.MOV.U32 R11, RZ, RZ, R4 ;  /* 0x000000ffff0b7224 */ /* 0x000fe400078e0004 */
[----:B------:R-:W-:-:S04]  /*0120*/  IMAD.MOV.U32 R13, RZ, RZ, RZ ;  /* 0x000000ffff0d7224 */ /* 0x000fc800078e00ff */
[----:B------:R-:W1:Y:S03]  /*0130*/  LDC.64 R8, c[0x0][0x380] ;  /* 0x0000e000ff087b82 */ /* 0x000e660000000a00 */
.L_x_3:
[C---:B------:R-:W-:Y:S01]  /*0140*/  IADD3 R7, PT, PT, R11.reuse, 0x400, RZ ;  /* 0x000004000b077810 */ /* 0x040fe20007ffe0ff */
[----:B-1----:R-:W-:-:S04]  /*0150*/  IMAD.WIDE.U32 R4, R11, 0x4, R8 ;  /* 0x000000040b047825 */ /* 0x002fc800078e0008 */
[----:B------:R-:W-:Y:S02]  /*0160*/  IMAD.WIDE.U32 R6, R7, 0x4, R8 ;  /* 0x0000000407067825 */ /* 0x000fe400078e0008 */
[----:B------:R-:W2:Y:S04]  /*0170*/  LDG.E R4, desc[UR6][R4.64] ;  /* 0x0000000604047981 */ /* 0x000ea8000c1e1900 */
[----:B------:R-:W2:Y:S01]  /*0180*/  LDG.E R6, desc[UR6][R6.64] ;  /* 0x0000000606067981 */ /* 0x000ea2000c1e1900 */
[----:B0-----:R-:W-:-:S05]  /*0190*/  IMAD R11, R10, 0x800, R11 ;  /* 0x000008000a0b7824 */ /* 0x001fca00078e020b */
[----:B------:R-:W-:Y:S02]  /*01a0*/  ISETP.GE.U32.AND P0, PT, R11, UR5, PT ;  /* 0x000000050b007c0c */ /* 0x000fe4000bf06070 */
[----:B--2---:R-:W-:-:S11]  /*01b0*/  IADD3 R13, PT, PT, R13, R6, R4 ;  /* 0x000000060d0d7210 */ /* 0x004fd60007ffe004 */
[----:B------:R-:W-:Y:S05]  /*01c0*/  @!P0 BRA `(.L_x_3) ;  /* 0xfffffffc00dc8947 */ /* 0x000fea000383ffff */
[----:B------:R-:W-:Y:S05]  /*01d0*/  BSYNC.RECONVERGENT B1 ;  /* 0x0000000000017941 */ /* 0x000fea0003800200 */
.L_x_2:
[----:B------:R0:W-:Y:S02]  /*01e0*/  STS [R2], R13 ;  /* 0x0000000d02007388 */ /* 0x0001e40000000800 */
.L_x_1:
[----:B------:R-:W-:Y:S05]  /*01f0*/  BSYNC.RECONVERGENT B0 ;  /* 0x0000000000007941 */ /* 0x000fea0003800200 */
.L_x_0:
[----:B------:R-:W-:Y:S01]  /*0200*/  BAR.SYNC.DEFER_BLOCKING 0x0 ;  /* 0x0000000000007b1d */ /* 0x000fe20000010000 */
[C---:B------:R-:W-:Y:S02]  /*0210*/  ISETP.GT.U32.AND P0, PT, R3.reuse, 0x1ff, PT ;  /* 0x000001ff0300780c */ /* 0x040fe40003f04070 */
[----:B------:R-:W-:-:S11]  /*0220*/  ISETP.GT.U32.AND P1, PT, R3, 0xff, PT ;  /* 0x000000ff0300780c */ /* 0x000fd60003f24070 */
[----:B------:R-:W-:Y:S04]  /*0230*/  @!P0 LDS R4, [R2+0x800] ;  /* 0x0008000002048984 */ /* 0x000fe80000000800 */
[----:B------:R-:W1:Y:S02]  /*0240*/  @!P0 LDS R5, [R2] ;  /* 0x0000000002058984 */ /* 0x000e640000000800 */
[----:B-1----:R-:W-:-:S05]  /*0250*/  @!P0 IMAD.IADD R5, R4, 0x1, R5 ;  /* 0x0000000104058824 */ /* 0x002fca00078e0205 */
[----:B------:R-:W-:Y:S01]  /*0260*/  @!P0 STS [R2], R5 ;  /* 0x0000000502008388 */ /* 0x000fe20000000800 */
[----:B------:R-:W-:Y:S01]  /*0270*/  BAR.SYNC.DEFER_BLOCKING 0x0 ;  /* 0x0000000000007b1d */ /* 0x000fe20000010000 */
[----:B------:R-:W-:-:S05]  /*0280*/  ISETP.GT.U32.AND P0, PT, R3, 0x7f, PT ;  /* 0x0000007f0300780c */ /* 0x000fca0003f04070 */
[----:B------:R-:W-:Y:S04]  /*0290*/  @!P1 LDS R4, [R2+0x400] ;  /* 0x0004000002049984 */ /* 0x000fe80000000800 */
[----:B------:R-:W1:Y:S02]  /*02a0*/  @!P1 LDS R7, [R2] ;  /* 0x0000000002079984 */ /* 0x000e640000000800 */
[----:B-1----:R-:W-:-:S05]  /*02b0*/  @!P1 IADD3 R7, PT, PT, R4, R7, RZ ;  /* 0x0000000704079210 */ /* 0x002fca0007ffe0ff */
[----:B------:R-:W-:Y:S01]  /*02c0*/  @!P1 STS [R2], R7 ;  /* 0x0000000702009388 */ /* 0x000fe20000000800 */
[----:B------:R-:W-:Y:S01]  /*02d0*/  BAR.SYNC.DEFER_BLOCKING 0x0 ;  /* 0x0000000000007b1d */ /* 0x000fe20000010000 */
[----:B------:R-:W-:-:S05]  /*02e0*/  ISETP.GT.U32.AND P1, PT, R3, 0x3f, PT ;  /* 0x0000003f0300780c */ /* 0x000fca0003f24070 */
        /* <DEDUP_REMOVED lines=8> */
[----:B-1----:R-:W-:-:S05]  /*0370*/  @!P1 IMAD.IADD R5, R4, 0x1, R5 ;  /* 0x0000000104059824 */ /* 0x002fca00078e0205 */
[----:B------:R1:W-:Y:S01]  /*0380*/  @!P1 STS [R2], R5 ;  /* 0x0000000502009388 */ /* 0x0003e20000000800 */
[----:B------:R-:W-:Y:S06]  /*0390*/  BAR.SYNC.DEFER_BLOCKING 0x0 ;  /* 0x0000000000007b1d */ /* 0x000fec0000010000 */
[----:B------:R-:W-:Y:S05]  /*03a0*/  @P0 EXIT ;  /* 0x000000000000094d */ /* 0x000fea0003800000 */
[----:B------:R-:W-:Y:S01]  /*03b0*/  LDS R4, [R2+0x80] ;  /* 0x0000800002047984 */ /* 0x000fe20000000800 */
[----:B------:R-:W-:-:S03]  /*03c0*/  ISETP.NE.AND P0, PT, R3, RZ, PT ;  /* 0x000000ff0300720c */ /* 0x000fc60003f05270 */
[----:B-1----:R-:W1:Y:S02]  /*03d0*/  LDS R5, [R2] ;  /* 0x0000000002057984 */ /* 0x002e640000000800 */
[----:B-1----:R-:W-:-:S05]  /*03e0*/  IADD3 R5, PT, PT, R4, R5, RZ ;  /* 0x0000000504057210 */ /* 0x002fca0007ffe0ff */
[----:B------:R-:W-:Y:S04]  /*03f0*/  STS [R2], R5 ;  /* 0x0000000502007388 */ /* 0x000fe80000000800 */
[----:B------:R-:W-:Y:S04]  /*0400*/  LDS R4, [R2+0x40] ;  /* 0x0000400002047984 */ /* 0x000fe80000000800 */
[----:B------:R-:W1:Y:S02]  /*0410*/  LDS R7, [R2] ;  /* 0x0000000002077984 */ /* 0x000e640000000800 */
[----:B-1----:R-:W-:-:S05]  /*0420*/  IMAD.IADD R7, R4, 0x1, R7 ;  /* 0x0000000104077824 */ /* 0x002fca00078e0207 */
[----:B------:R-:W-:Y:S04]  /*0430*/  STS [R2], R7 ;  /* 0x0000000702007388 */ /* 0x000fe80000000800 */
[----:B------:R-:W-:Y:S04]  /*0440*/  LDS R4, [R2+0x20] ;  /* 0x0000200002047984 */ /* 0x000fe80000000800 */
[----:B------:R-:W1:Y:S02]  /*0450*/  LDS R9, [R2] ;  /* 0x0000000002097984 */ /* 0x000e640000000800 */
[----:B-1----:R-:W-:-:S05]  /*0460*/  IMAD.IADD R9, R4, 0x1, R9 ;  /* 0x0000000104097824 */ /* 0x002fca00078e0209 */
[----:B------:R-:W-:Y:S04]  /*0470*/  STS [R2], R9 ;  /* 0x0000000902007388 */ /* 0x000fe80000000800 */
[----:B------:R-:W-:Y:S04]  /*0480*/  LDS R4, [R2+0x10] ;  /* 0x0000100002047984 */ /* 0x000fe80000000800 */
[----:B------:R-:W1:Y:S02]  /*0490*/  LDS R11, [R2] ;  /* 0x00000000020b7984 */ /* 0x000e640000000800 */
        /* <DEDUP_REMOVED lines=9> */
[----:B------:R1:W-:Y:S01]  /*0530*/  STS [R2], R7 ;  /* 0x0000000702007388 */ /* 0x0003e20000000800 */
[----:B------:R-:W-:Y:S05]  /*0540*/  @P0 EXIT ;  /* 0x000000000000094d */ /* 0x000fea0003800000 */
[----:B------:R-:W2:Y:S01]  /*0550*/  LDS R5, [UR4] ;  /* 0x00000004ff057984 */ /* 0x000ea20008000800 */
[----:B01----:R-:W0:Y:S02]  /*0560*/  LDC.64 R2, c[0x0][0x388] ;  /* 0x0000e200ff027b82 */ /* 0x003e240000000a00 */
[----:B0-----:R-:W-:-:S05]  /*0570*/  IMAD.WIDE.U32 R2, R0, 0x4, R2 ;  /* 0x0000000400027825 */ /* 0x001fca00078e0002 */
[----:B--2---:R-:W-:Y:S01]  /*0580*/  STG.E desc[UR6][R2.64], R5 ;  /* 0x0000000502007986 */ /* 0x004fe2000c101906 */
[----:B------:R-:W-:Y:S05]  /*0590*/  EXIT ;  /* 0x000000000000794d */ /* 0x000fea0003800000 */
.L_x_4:
[----:B------:R-:W-:-:S00]  /*05a0*/  BRA `(.L_x_4) ;  /* 0xfffffffc00fc7947 */ /* 0x000fc0000383ffff */
[----:B------:R-:W-:-:S00]  /*05b0*/  NOP ;  /* 0x0000000000007918 */ /* 0x000fc00000000000 */
        /* <DEDUP_REMOVED lines=12> */
.L_x_5:


//--------------------- .nv.shared._Z7reduce6ILj1024EEvPiS0_j --------------------------
	.section	.nv.shared._Z7reduce6ILj1024EEvPiS0_j,"aw",@nobits
	.sectionflags	@""
	.align	16
	.zero		1024


//--------------------- .nv.shared.reserved.0     --------------------------
	.section	.nv.shared.reserved.0,"aw",@nobits
	.weak		__nv_reservedSMEM_offset_0_alias
	.size		__nv_reservedSMEM_offset_0_alias, 0, 64
	.other		__nv_reservedSMEM_offset_0_alias,@"STO_CUDA_RESERVED_SHARED STV_DEFAULT"
__nv_reservedSMEM_offset_0_alias:
	.zero		0
	.zero		64


//--------------------- .nv.constant0._Z7reduce6ILj1024EEvPiS0_j --------------------------
	.section	.nv.constant0._Z7reduce6ILj1024EEvPiS0_j,"a",@progbits
	.sectionflags	@""
	.align	4
.nv.constant0._Z7reduce6ILj1024EEvPiS0_j:
	.zero		916


//--------------------- SYMBOLS --------------------------

	.type		.nv.reservedSmem.offset0,@object
	.size		.nv.reservedSmem.offset0,0x4
	.type		.nv.reservedSmem.cap,@object
	.size		.nv.reservedSmem.cap,0x4
